	.headerflags	@"EF_CUDA_TEXMODE_UNIFIED EF_CUDA_64BIT_ADDRESS EF_CUDA_ACCELERATORS EF_CUDA_SM90 EF_CUDA_VIRTUAL_SM(EF_CUDA_SM90)"
	.elftype	@"ET_EXEC"


//--------------------- .nv.info                  --------------------------
	.section	.nv.info,"",@"SHT_CUDA_INFO"
	.align	4


	//----- nvinfo : EIATTR_REGCOUNT
	.align		4
        /*0000*/ 	.byte	0x04, 0x2f
        /*0002*/ 	.short	(.L_1 - .L_0)
	.align		4
.L_0:
        /*0004*/ 	.word	index@(triton_poi_fused_mm_19)
        /*0008*/ 	.word	0x0000000e


	//----- nvinfo : EIATTR_MIN_STACK_SIZE
	.align		4
.L_1:
        /*000c*/ 	.byte	0x04, 0x12
        /*000e*/ 	.short	(.L_3 - .L_2)
	.align		4
.L_2:
        /*0010*/ 	.word	index@(triton_poi_fused_mm_19)
        /*0014*/ 	.word	0x00000000


	//----- nvinfo : EIATTR_FRAME_SIZE
	.align		4
.L_3:
        /*0018*/ 	.byte	0x04, 0x11
        /*001a*/ 	.short	(.L_5 - .L_4)
	.align		4
.L_4:
        /*001c*/ 	.word	index@(triton_poi_fused_mm_19)
        /*0020*/ 	.word	0x00000000


	//----- nvinfo : EIATTR_MIN_STACK_SIZE
	.align		4
.L_5:
        /*0024*/ 	.byte	0x04, 0x12
        /*0026*/ 	.short	(.L_7 - .L_6)
	.align		4
.L_6:
        /*0028*/ 	.word	index@(triton_poi_fused_mm_19)
        /*002c*/ 	.word	0x00000000
.L_7:


//--------------------- .nv.info.triton_poi_fused_mm_19 --------------------------
	.section	.nv.info.triton_poi_fused_mm_19,"",@"SHT_CUDA_INFO"
	.sectionflags	@""
	.align	4


	//----- nvinfo : EIATTR_CUDA_API_VERSION
	.align		4
        /*0000*/ 	.byte	0x04, 0x37
        /*0002*/ 	.short	(.L_9 - .L_8)
.L_8:
        /*0004*/ 	.word	0x0000007c


	//----- nvinfo : EIATTR_KPARAM_INFO
	.align		4
.L_9:
        /*0008*/ 	.byte	0x04, 0x17
        /*000a*/ 	.short	(.L_11 - .L_10)
.L_10:
        /*000c*/ 	.word	0x00000000
        /*0010*/ 	.short	0x0003
        /*0012*/ 	.short	0x0018
        /*0014*/ 	.byte	0x00, 0xf0, 0x11, 0x00


	//----- nvinfo : EIATTR_KPARAM_INFO
	.align		4
.L_11:
        /*0018*/ 	.byte	0x04, 0x17
        /*001a*/ 	.short	(.L_13 - .L_12)
.L_12:
        /*001c*/ 	.word	0x00000000
        /*0020*/ 	.short	0x0002
        /*0022*/ 	.short	0x0010
        /*0024*/ 	.byte	0x00, 0xf4, 0x21, 0x00


	//----- nvinfo : EIATTR_KPARAM_INFO
	.align		4
.L_13:
        /*0028*/ 	.byte	0x04, 0x17
        /*002a*/ 	.short	(.L_15 - .L_14)
.L_14:
        /*002c*/ 	.word	0x00000000
        /*0030*/ 	.short	0x0001
        /*0032*/ 	.short	0x0008
        /*0034*/ 	.byte	0x00, 0xf4, 0x21, 0x00


	//----- nvinfo : EIATTR_KPARAM_INFO
	.align		4
.L_15:
        /*0038*/ 	.byte	0x04, 0x17
        /*003a*/ 	.short	(.L_17 - .L_16)
.L_16:
        /*003c*/ 	.word	0x00000000
        /*0040*/ 	.short	0x0000
        /*0042*/ 	.short	0x0000
        /*0044*/ 	.byte	0x00, 0xf4, 0x21, 0x00


	//----- nvinfo : EIATTR_SPARSE_MMA_MASK
	.align		4
.L_17:
        /*0048*/ 	.byte	0x03, 0x50
        /*004a*/ 	.short	0x0000


	//----- nvinfo : EIATTR_MAXREG_COUNT
	.align		4
        /*004c*/ 	.byte	0x03, 0x1b
        /*004e*/ 	.short	0x00ff


	//----- nvinfo : EIATTR_EXIT_INSTR_OFFSETS
	.align		4
        /*0050*/ 	.byte	0x04, 0x1c
        /*0052*/ 	.short	(.L_19 - .L_18)


	//   ....[0]....
.L_18:
        /*0054*/ 	.word	0x000003d0


	//----- nvinfo : EIATTR_REQNTID
	.align		4
.L_19:
        /*0058*/ 	.byte	0x04, 0x10
        /*005a*/ 	.short	(.L_21 - .L_20)
.L_20:
        /*005c*/ 	.word	0x00000100
        /*0060*/ 	.word	0x00000001
        /*0064*/ 	.word	0x00000001


	//----- nvinfo : EIATTR_CBANK_PARAM_SIZE
	.align		4
.L_21:
        /*0068*/ 	.byte	0x03, 0x19
        /*006a*/ 	.short	0x001c


	//----- nvinfo : EIATTR_PARAM_CBANK
	.align		4
        /*006c*/ 	.byte	0x04, 0x0a
        /*006e*/ 	.short	(.L_23 - .L_22)
	.align		4
.L_22:
        /*0070*/ 	.word	index@(.nv.constant0.triton_poi_fused_mm_19)
        /*0074*/ 	.short	0x0210
        /*0076*/ 	.short	0x001c


	//----- nvinfo : EIATTR_SW_WAR
	.align		4
.L_23:
        /*0078*/ 	.byte	0x04, 0x36
        /*007a*/ 	.short	(.L_25 - .L_24)
.L_24:
        /*007c*/ 	.word	0x00000008
.L_25:


//--------------------- .nv.callgraph             --------------------------
	.section	.nv.callgraph,"",@"SHT_CUDA_CALLGRAPH"
	.align	4
	.sectionentsize	8
	.align		4
        /*0000*/ 	.word	0x00000000
	.align		4
        /*0004*/ 	.word	0xffffffff
	.align		4
        /*0008*/ 	.word	0x00000000
	.align		4
        /*000c*/ 	.word	0xfffffffe
	.align		4
        /*0010*/ 	.word	0x00000000
	.align		4
        /*0014*/ 	.word	0xfffffffd
	.align		4
        /*0018*/ 	.word	0x00000000
	.align		4
        /*001c*/ 	.word	0xfffffffc


//--------------------- .text.triton_poi_fused_mm_19 --------------------------
	.section	.text.triton_poi_fused_mm_19,"ax",@progbits
	.align	128
        .global         triton_poi_fused_mm_19
        .type           triton_poi_fused_mm_19,@function
        .size           triton_poi_fused_mm_19,(.L_x_1 - triton_poi_fused_mm_19)
        .other          triton_poi_fused_mm_19,@"STO_CUDA_ENTRY STV_DEFAULT"
triton_poi_fused_mm_19:
.text.triton_poi_fused_mm_19:
[----:B------:R-:W-:Y:S01]  /*0000*/  LDC R1, c[0x0][0x28] ;  /* 0x00000a00ff017b82 */ /* 0x000fe20000000800 */
[----:B------:R-:W1:Y:S01]  /*0010*/  S2R R0, SR_TID.X ;  /* 0x0000000000007919 */ /* 0x000e620000002100 */
[----:B------:R-:W-:Y:S01]  /*0020*/  ULDC.64 UR4, c[0x0][0x208] ;  /* 0x0000820000047ab9 */ /* 0x000fe20000000a00 */
[----:B------:R-:W2:Y:S01]  /*0030*/  S2R R3, SR_CTAID.X ;  /* 0x0000000000037919 */ /* 0x000ea20000002500 */
[----:B-1----:R-:W-:Y:S01]  /*0040*/  IMAD.SHL.U32 R0, R0, 0x2, RZ ;  /* 0x0000000200007824 */ /* 0x002fe200078e00ff */
[----:B--2---:R-:W-:-:S04]  /*0050*/  SHF.R.S32.HI R5, RZ, 0x16, R3 ;  /* 0x00000016ff057819 */ /* 0x004fc80000011403 */
[----:B------:R-:W-:Y:S02]  /*0060*/  LOP3.LUT R0, R0, 0x1fe, RZ, 0xc0, !PT ;  /* 0x000001fe00007812 */ /* 0x000fe400078ec0ff */
[----:B------:R-:W-:-:S03]  /*0070*/  SGXT R5, R5, 0x1 ;  /* 0x000000010505781a */ /* 0x000fc60000000200 */
[----:B------:R-:W-:-:S04]  /*0080*/  IMAD R0, R3, 0x200, R0 ;  /* 0x0000020003007824 */ /* 0x000fc800078e0200 */
[----:B------:R-:W-:Y:S01]  /*0090*/  VIADD R2, R0, 0x1 ;  /* 0x0000000100027836 */ /* 0x000fe20000000000 */
[----:B------:R-:W-:-:S04]  /*00a0*/  SHF.R.S32.HI R3, RZ, 0x1f, R0 ;  /* 0x0000001fff037819 */ /* 0x000fc80000011400 */
[----:B------:R-:W-:Y:S02]  /*00b0*/  LEA.HI R5, R5, R2, RZ, 0x8 ;  /* 0x0000000205057211 */ /* 0x000fe400078f40ff */
[----:B------:R-:W-:Y:S02]  /*00c0*/  LEA.HI R4, R3, R0, RZ, 0x8 ;  /* 0x0000000003047211 */ /* 0x000fe400078f40ff */
[----:B------:R-:W-:Y:S02]  /*00d0*/  LOP3.LUT R5, R5, 0xffffff00, RZ, 0xc0, !PT ;  /* 0xffffff0005057812 */ /* 0x000fe400078ec0ff */
[----:B------:R-:W-:Y:S02]  /*00e0*/  LOP3.LUT R3, R4, 0xff00, RZ, 0xc0, !PT ;  /* 0x0000ff0004037812 */ /* 0x000fe400078ec0ff */
[----:B------:R-:W-:Y:S01]  /*00f0*/  SHF.R.S32.HI R4, RZ, 0x8, R4 ;  /* 0x00000008ff047819 */ /* 0x000fe20000011404 */
[----:B------:R-:W-:Y:S02]  /*0100*/  IMAD.IADD R2, R2, 0x1, -R5 ;  /* 0x0000000102027824 */ /* 0x000fe400078e0a05 */
[----:B------:R-:W-:-:S03]  /*0110*/  IMAD.IADD R5, R0, 0x1, -R3 ;  /* 0x0000000100057824 */ /* 0x000fc600078e0a03 */
[----:B------:R-:W-:Y:S02]  /*0120*/  PRMT R6, R2, 0x9910, RZ ;  /* 0x0000991002067816 */ /* 0x000fe400000000ff */
[----:B------:R-:W-:Y:S02]  /*0130*/  PRMT R3, R5, 0x9910, RZ ;  /* 0x0000991005037816 */ /* 0x000fe400000000ff */
[----:B------:R-:W-:Y:S02]  /*0140*/  SHF.R.S32.HI R6, RZ, 0xf, R6 ;  /* 0x0000000fff067819 */ /* 0x000fe40000011406 */
[----:B------:R-:W-:Y:S02]  /*0150*/  SHF.R.S32.HI R3, RZ, 0xf, R3 ;  /* 0x0000000fff037819 */ /* 0x000fe40000011403 */
[----:B------:R-:W-:Y:S02]  /*0160*/  LOP3.LUT R7, R6, 0xffff, RZ, 0xc0, !PT ;  /* 0x0000ffff06077812 */ /* 0x000fe400078ec0ff */
[----:B------:R-:W-:-:S02]  /*0170*/  LOP3.LUT R6, R3, 0xffff, RZ, 0xc0, !PT ;  /* 0x0000ffff03067812 */ /* 0x000fc400078ec0ff */
[----:B------:R-:W-:Y:S02]  /*0180*/  LEA.HI R3, R7, R2, RZ, 0x16 ;  /* 0x0000000207037211 */ /* 0x000fe400078fb0ff */
[----:B------:R-:W-:Y:S02]  /*0190*/  LEA.HI R6, R6, R5, RZ, 0x16 ;  /* 0x0000000506067211 */ /* 0x000fe400078fb0ff */
[C---:B------:R-:W-:Y:S02]  /*01a0*/  LOP3.LUT R8, R3.reuse, 0xffc0, RZ, 0xc0, !PT ;  /* 0x0000ffc003087812 */ /* 0x040fe400078ec0ff */
[----:B------:R-:W-:Y:S02]  /*01b0*/  LOP3.LUT R7, R6, 0xffc0, RZ, 0xc0, !PT ;  /* 0x0000ffc006077812 */ /* 0x000fe400078ec0ff */
[----:B------:R-:W-:Y:S01]  /*01c0*/  PRMT R10, R3, 0x9910, RZ ;  /* 0x00009910030a7816 */ /* 0x000fe200000000ff */
[----:B------:R-:W-:Y:S02]  /*01d0*/  IMAD.MOV R9, RZ, RZ, -R8 ;  /* 0x000000ffff097224 */ /* 0x000fe400078e0a08 */
[----:B------:R-:W-:-:S03]  /*01e0*/  IMAD.MOV R8, RZ, RZ, -R7 ;  /* 0x000000ffff087224 */ /* 0x000fc600078e0a07 */
[----:B------:R-:W-:Y:S02]  /*01f0*/  PRMT R7, R9, 0x7710, RZ ;  /* 0x0000771009077816 */ /* 0x000fe400000000ff */
[----:B------:R-:W-:Y:S02]  /*0200*/  PRMT R8, R8, 0x7710, RZ ;  /* 0x0000771008087816 */ /* 0x000fe400000000ff */
[----:B------:R-:W-:Y:S01]  /*0210*/  PRMT R9, R6, 0x9910, RZ ;  /* 0x0000991006097816 */ /* 0x000fe200000000ff */
[----:B------:R-:W-:Y:S02]  /*0220*/  IMAD.IADD R7, R2, 0x1, R7 ;  /* 0x0000000102077824 */ /* 0x000fe400078e0207 */
[----:B------:R-:W1:Y:S01]  /*0230*/  LDC.64 R2, c[0x0][0x210] ;  /* 0x00008400ff027b82 */ /* 0x000e620000000a00 */
[----:B------:R-:W-:Y:S02]  /*0240*/  IMAD.IADD R5, R5, 0x1, R8 ;  /* 0x0000000105057824 */ /* 0x000fe400078e0208 */
[----:B------:R-:W-:Y:S01]  /*0250*/  IMAD.MOV.U32 R6, RZ, RZ, R10 ;  /* 0x000000ffff067224 */ /* 0x000fe200078e000a */
[----:B------:R-:W-:Y:S01]  /*0260*/  PRMT R10, R7, 0x9910, RZ ;  /* 0x00009910070a7816 */ /* 0x000fe200000000ff */
[----:B------:R-:W-:Y:S01]  /*0270*/  IMAD.MOV.U32 R8, RZ, RZ, R9 ;  /* 0x000000ffff087224 */ /* 0x000fe200078e0009 */
[----:B------:R-:W-:-:S02]  /*0280*/  PRMT R9, R5, 0x9910, RZ ;  /* 0x0000991005097816 */ /* 0x000fc400000000ff */
[----:B------:R-:W-:Y:S02]  /*0290*/  SHF.R.S32.HI R6, RZ, 0x6, R6 ;  /* 0x00000006ff067819 */ /* 0x000fe40000011406 */
[----:B------:R-:W-:Y:S01]  /*02a0*/  SHF.R.S32.HI R5, RZ, 0x6, R8 ;  /* 0x00000006ff057819 */ /* 0x000fe20000011408 */
[----:B------:R-:W-:Y:S01]  /*02b0*/  IMAD.MOV.U32 R7, RZ, RZ, R9 ;  /* 0x000000ffff077224 */ /* 0x000fe200078e0009 */
[----:B------:R-:W-:Y:S01]  /*02c0*/  LOP3.LUT R6, R6, 0xffff, RZ, 0xc0, !PT ;  /* 0x0000ffff06067812 */ /* 0x000fe200078ec0ff */
[----:B------:R-:W-:Y:S01]  /*02d0*/  IMAD.MOV.U32 R9, RZ, RZ, R10 ;  /* 0x000000ffff097224 */ /* 0x000fe200078e000a */
[----:B------:R-:W-:Y:S01]  /*02e0*/  LOP3.LUT R5, R5, 0xffff, RZ, 0xc0, !PT ;  /* 0x0000ffff05057812 */ /* 0x000fe200078ec0ff */
[----:B------:R-:W-:Y:S02]  /*02f0*/  IMAD R8, R4, 0x40, R7 ;  /* 0x0000004004087824 */ /* 0x000fe400078e0207 */
[----:B------:R-:W-:Y:S02]  /*0300*/  IMAD R9, R6, 0x40000, R9 ;  /* 0x0004000006097824 */ /* 0x000fe400078e0209 */
[----:B------:R-:W-:Y:S01]  /*0310*/  IMAD R5, R5, 0x40000, R8 ;  /* 0x0004000005057824 */ /* 0x000fe200078e0208 */
[----:B------:R-:W2:Y:S01]  /*0320*/  LDC.64 R6, c[0x0][0x218] ;  /* 0x00008600ff067b82 */ /* 0x000ea20000000a00 */
[----:B------:R-:W-:-:S02]  /*0330*/  IMAD R9, R4, 0x40, R9 ;  /* 0x0000004004097824 */ /* 0x000fc400078e0209 */
[----:B-1----:R-:W-:-:S04]  /*0340*/  IMAD.WIDE R4, R5, 0x4, R2 ;  /* 0x0000000405047825 */ /* 0x002fc800078e0202 */
[----:B------:R-:W-:Y:S01]  /*0350*/  IMAD.WIDE R2, R9, 0x4, R2 ;  /* 0x0000000409027825 */ /* 0x000fe200078e0202 */
[----:B------:R-:W3:Y:S01]  /*0360*/  LDG.E R10, desc[UR4][R4.64] ;  /* 0x00000004040a7981 */ /* 0x000ee2000c1e1900 */
[----:B------:R-:W1:Y:S03]  /*0370*/  LDC.64 R8, c[0x0][0x220] ;  /* 0x00008800ff087b82 */ /* 0x000e660000000a00 */
[----:B------:R-:W3:Y:S01]  /*0380*/  LDG.E R11, desc[UR4][R2.64] ;  /* 0x00000004020b7981 */ /* 0x000ee2000c1e1900 */
[----:B--2---:R-:W-:-:S04]  /*0390*/  IMAD.WIDE R6, R0, 0x4, R6 ;  /* 0x0000000400067825 */ /* 0x004fc800078e0206 */
[----:B-1----:R-:W-:Y:S01]  /*03a0*/  IMAD.WIDE R8, R0, 0x4, R8 ;  /* 0x0000000400087825 */ /* 0x002fe200078e0208 */
[----:B---3--:R-:W-:Y:S04]  /*03b0*/  STG.E.64 desc[UR4][R6.64], R10 ;  /* 0x0000000a06007986 */ /* 0x008fe8000c101b04 */
[----:B------:R-:W-:Y:S01]  /*03c0*/  STG.E.64 desc[UR4][R8.64], R10 ;  /* 0x0000000a08007986 */ /* 0x000fe2000c101b04 */
[----:B------:R-:W-:Y:S05]  /*03d0*/  EXIT ;  /* 0x000000000000794d */ /* 0x000fea0003800000 */
.L_x_0:
[----:B------:R-:W-:-:S00]  /*03e0*/  BRA `(.L_x_0) ;  /* 0xfffffffc00fc7947 */ /* 0x000fc0000383ffff */
[----:B------:R-:W-:-:S00]  /*03f0*/  NOP ;  /* 0x0000000000007918 */ /* 0x000fc00000000000 */
        /* <DEDUP_REMOVED lines=8> */
.L_x_1:


//--------------------- .nv.constant0.triton_poi_fused_mm_19 --------------------------
	.section	.nv.constant0.triton_poi_fused_mm_19,"a",@progbits
	.sectionflags	@""
	.align	4
.nv.constant0.triton_poi_fused_mm_19:
	.zero		556
